//
// Generated by NVIDIA NVVM Compiler
//
// Compiler Build ID: CL-36424714
// Cuda compilation tools, release 13.0, V13.0.88
// Based on NVVM 20.0.0
//

.version 9.0
.target sm_100
.address_size 64

	// .globl	_Z9transposePiS_ii

.visible .entry _Z9transposePiS_ii(
	.param .u64 .ptr .align 1 _Z9transposePiS_ii_param_0,
	.param .u64 .ptr .align 1 _Z9transposePiS_ii_param_1,
	.param .u32 _Z9transposePiS_ii_param_2,
	.param .u32 _Z9transposePiS_ii_param_3
)
{
	.reg .pred 	%p<4>;
	.reg .b32 	%r<16>;
	.reg .b64 	%rd<9>;

	ld.param.u64 	%rd1, [_Z9transposePiS_ii_param_0];
	ld.param.u64 	%rd2, [_Z9transposePiS_ii_param_1];
	ld.param.u32 	%r5, [_Z9transposePiS_ii_param_2];
	ld.param.u32 	%r4, [_Z9transposePiS_ii_param_3];
	mov.u32 	%r6, %ctaid.x;
	mov.u32 	%r7, %ntid.x;
	mov.u32 	%r8, %tid.x;
	mad.lo.s32 	%r1, %r6, %r7, %r8;
	mov.u32 	%r9, %ctaid.y;
	mov.u32 	%r10, %ntid.y;
	mov.u32 	%r11, %tid.y;
	mad.lo.s32 	%r12, %r9, %r10, %r11;
	setp.ge.s32 	%p1, %r1, %r4;
	setp.ge.s32 	%p2, %r12, %r5;
	or.pred  	%p3, %p1, %p2;
	@%p3 bra 	$L__BB0_2;
	cvta.to.global.u64 	%rd3, %rd1;
	cvta.to.global.u64 	%rd4, %rd2;
	mad.lo.s32 	%r13, %r4, %r12, %r1;
	mul.wide.s32 	%rd5, %r13, 4;
	add.s64 	%rd6, %rd3, %rd5;
	ld.global.u32 	%r14, [%rd6];
	mad.lo.s32 	%r15, %r5, %r1, %r12;
	mul.wide.s32 	%rd7, %r15, 4;
	add.s64 	%rd8, %rd4, %rd7;
	st.global.u32 	[%rd8], %r14;
$L__BB0_2:
	ret;

}


// ===== COMPILED SASS (sm_100) =====

	.target	sm_100

	.elftype	@"ET_EXEC"


//--------------------- .note.nv.tkinfo           --------------------------
	.section	.note.nv.tkinfo,"",@"SHT_NOTE"
	.sectionflags	@"SHF_NOTE_NV_TKINFO"
	.tkinfo
        /*0018*/ 	.word	0x00000002
        /*0030*/ 	.string	""
        /*0030*/ 	.string	"ptxas"
        /*0030*/ 	.string	"Cuda compilation tools, release 13.0, V13.0.88"
        /*0030*/ 	.string	"Build cuda_13.0.r13.0/compiler.36424714_0"
        /*0030*/ 	.string	"-arch sm_100 -m 64 "



//--------------------- .note.nv.cuinfo           --------------------------
	.section	.note.nv.cuinfo,"",@"SHT_NOTE"
	.sectionflags	@"SHF_NOTE_NV_CUINFO"
        /*0018*/ 	.short	0x0002
        /*001a*/ 	.short	0x0064
        /*001c*/ 	.short	0x0082
	.zero		2


//--------------------- .nv.info                  --------------------------
	.section	.nv.info,"",@"SHT_CUDA_INFO"
	.align	4


	//----- nvinfo : EIATTR_REGCOUNT
	.align		4
        /*0000*/ 	.byte	0x04, 0x2f
        /*0002*/ 	.short	(.L_1 - .L_0)
	.align		4
.L_0:
        /*0004*/ 	.word	index@(_Z9transposePiS_ii)
        /*0008*/ 	.word	0x0000000a


	//----- nvinfo : EIATTR_FRAME_SIZE
	.align		4
.L_1:
        /*000c*/ 	.byte	0x04, 0x11
        /*000e*/ 	.short	(.L_3 - .L_2)
	.align		4
.L_2:
        /*0010*/ 	.word	index@(_Z9transposePiS_ii)
        /*0014*/ 	.word	0x00000000


	//----- nvinfo : EIATTR_MIN_STACK_SIZE
	.align		4
.L_3:
        /*0018*/ 	.byte	0x04, 0x12
        /*001a*/ 	.short	(.L_5 - .L_4)
	.align		4
.L_4:
        /*001c*/ 	.word	index@(_Z9transposePiS_ii)
        /*0020*/ 	.word	0x00000000
.L_5:


//--------------------- .nv.compat                --------------------------
	.section	.nv.compat,"",@"SHT_CUDA_COMPAT_INFO"
	.align	4
        /*0000*/ 	.byte	0x02, 0x09, 0x00, 0x00, 0x02, 0x02, 0x01, 0x00, 0x02, 0x05, 0x05, 0x00, 0x03, 0x07, 0x01, 0x01
        /*0010*/ 	.byte	0x02, 0x03, 0x00, 0x00, 0x02, 0x06, 0x01, 0x00, 0x04, 0x0b, 0x08, 0x00, 0x09, 0x00, 0x00, 0x00
        /*0020*/ 	.byte	0x00, 0x00, 0x00, 0x00


//--------------------- .nv.info._Z9transposePiS_ii --------------------------
	.section	.nv.info._Z9transposePiS_ii,"",@"SHT_CUDA_INFO"
	.sectionflags	@""
	.align	4


	//----- nvinfo : EIATTR_CUDA_API_VERSION
	.align		4
        /*0000*/ 	.byte	0x04, 0x37
        /*0002*/ 	.short	(.L_7 - .L_6)
.L_6:
        /*0004*/ 	.word	0x00000082


	//----- nvinfo : EIATTR_KPARAM_INFO
	.align		4
.L_7:
        /*0008*/ 	.byte	0x04, 0x17
        /*000a*/ 	.short	(.L_9 - .L_8)
.L_8:
        /*000c*/ 	.word	0x00000000
        /*0010*/ 	.short	0x0003
        /*0012*/ 	.short	0x0014
        /*0014*/ 	.byte	0x00, 0xf0, 0x11, 0x00


	//----- nvinfo : EIATTR_KPARAM_INFO
	.align		4
.L_9:
        /*0018*/ 	.byte	0x04, 0x17
        /*001a*/ 	.short	(.L_11 - .L_10)
.L_10:
        /*001c*/ 	.word	0x00000000
        /*0020*/ 	.short	0x0002
        /*0022*/ 	.short	0x0010
        /*0024*/ 	.byte	0x00, 0xf0, 0x11, 0x00


	//----- nvinfo : EIATTR_KPARAM_INFO
	.align		4
.L_11:
        /*0028*/ 	.byte	0x04, 0x17
        /*002a*/ 	.short	(.L_13 - .L_12)
.L_12:
        /*002c*/ 	.word	0x00000000
        /*0030*/ 	.short	0x0001
        /*0032*/ 	.short	0x0008
        /*0034*/ 	.byte	0x00, 0xf5, 0x21, 0x00


	//----- nvinfo : EIATTR_KPARAM_INFO
	.align		4
.L_13:
        /*0038*/ 	.byte	0x04, 0x17
        /*003a*/ 	.short	(.L_15 - .L_14)
.L_14:
        /*003c*/ 	.word	0x00000000
        /*0040*/ 	.short	0x0000
        /*0042*/ 	.short	0x0000
        /*0044*/ 	.byte	0x00, 0xf5, 0x21, 0x00


	//----- nvinfo : EIATTR_SPARSE_MMA_MASK
	.align		4
.L_15:
        /*0048*/ 	.byte	0x03, 0x50
        /*004a*/ 	.short	0x0000


	//----- nvinfo : EIATTR_MAXREG_COUNT
	.align		4
        /*004c*/ 	.byte	0x03, 0x1b
        /*004e*/ 	.short	0x00ff


	//----- nvinfo : EIATTR_MERCURY_ISA_VERSION
	.align		4
        /*0050*/ 	.byte	0x03, 0x5f
        /*0052*/ 	.short	0x0101


	//----- nvinfo : EIATTR_VRC_CTA_INIT_COUNT
	.align		4
        /*0054*/ 	.byte	0x02, 0x4a
	.zero		1
	.zero		1


	//----- nvinfo : EIATTR_EXIT_INSTR_OFFSETS
	.align		4
        /*0058*/ 	.byte	0x04, 0x1c
        /*005a*/ 	.short	(.L_17 - .L_16)


	//   ....[0]....
.L_16:
        /*005c*/ 	.word	0x000000c0


	//   ....[1]....
        /*0060*/ 	.word	0x00000160


	//----- nvinfo : EIATTR_CBANK_PARAM_SIZE
	.align		4
.L_17:
        /*0064*/ 	.byte	0x03, 0x19
        /*0066*/ 	.short	0x0018


	//----- nvinfo : EIATTR_PARAM_CBANK
	.align		4
        /*0068*/ 	.byte	0x04, 0x0a
        /*006a*/ 	.short	(.L_19 - .L_18)
	.align		4
.L_18:
        /*006c*/ 	.word	index@(.nv.constant0._Z9transposePiS_ii)
        /*0070*/ 	.short	0x0380
        /*0072*/ 	.short	0x0018


	//----- nvinfo : EIATTR_SW_WAR
	.align		4
.L_19:
        /*0074*/ 	.byte	0x04, 0x36
        /*0076*/ 	.short	(.L_21 - .L_20)
.L_20:
        /*0078*/ 	.word	0x00000008
.L_21:


//--------------------- .nv.callgraph             --------------------------
	.section	.nv.callgraph,"",@"SHT_CUDA_CALLGRAPH"
	.align	4
	.sectionentsize	8
	.align		4
        /*0000*/ 	.word	0x00000000
	.align		4
        /*0004*/ 	.word	0xffffffff
	.align		4
        /*0008*/ 	.word	0x00000000
	.align		4
        /*000c*/ 	.word	0xfffffffe
	.align		4
        /*0010*/ 	.word	0x00000000
	.align		4
        /*0014*/ 	.word	0xfffffffd
	.align		4
        /*0018*/ 	.word	0x00000000
	.align		4
        /*001c*/ 	.word	0xfffffffc


//--------------------- .text._Z9transposePiS_ii  --------------------------
	.section	.text._Z9transposePiS_ii,"ax",@progbits
	.align	128
        .global         _Z9transposePiS_ii
        .type           _Z9transposePiS_ii,@function
        .size           _Z9transposePiS_ii,(.L_x_1 - _Z9transposePiS_ii)
        .other          _Z9transposePiS_ii,@"STO_CUDA_ENTRY STV_DEFAULT"
_Z9transposePiS_ii:
.text._Z9transposePiS_ii:
[----:B------:R-:W-:Y:S01]  /*0000*/  LDC R1, c[0x0][0x37c] ;  /* 0x0000df00ff017b82 */ /* 0x000fe20000000800 */
[----:B------:R-:W0:Y:S07]  /*0010*/  S2R R2, SR_TID.Y ;  /* 0x0000000000027919 */ /* 0x000e2e0000002200 */
[----:B------:R-:W1:Y:S01]  /*0020*/  LDC R0, c[0x0][0x360] ;  /* 0x0000d800ff007b82 */ /* 0x000e620000000800 */
[----:B------:R-:W2:Y:S01]  /*0030*/  LDCU.64 UR6, c[0x0][0x390] ;  /* 0x00007200ff0677ac */ /* 0x000ea20008000a00 */
[----:B------:R-:W1:Y:S06]  /*0040*/  S2R R3, SR_TID.X ;  /* 0x0000000000037919 */ /* 0x000e6c0000002100 */
[----:B------:R-:W0:Y:S08]  /*0050*/  S2UR UR5, SR_CTAID.Y ;  /* 0x00000000000579c3 */ /* 0x000e300000002600 */
[----:B------:R-:W0:Y:S08]  /*0060*/  LDC R7, c[0x0][0x364] ;  /* 0x0000d900ff077b82 */ /* 0x000e300000000800 */
[----:B------:R-:W1:Y:S01]  /*0070*/  S2UR UR4, SR_CTAID.X ;  /* 0x00000000000479c3 */ /* 0x000e620000002500 */
[----:B0-----:R-:W-:-:S05]  /*0080*/  IMAD R7, R7, UR5, R2 ;  /* 0x0000000507077c24 */ /* 0x001fca000f8e0202 */
[----:B--2---:R-:W-:Y:S01]  /*0090*/  ISETP.GE.AND P0, PT, R7, UR6, PT ;  /* 0x0000000607007c0c */ /* 0x004fe2000bf06270 */
[----:B-1----:R-:W-:-:S05]  /*00a0*/  IMAD R0, R0, UR4, R3 ;  /* 0x0000000400007c24 */ /* 0x002fca000f8e0203 */
[----:B------:R-:W-:-:S13]  /*00b0*/  ISETP.GE.OR P0, PT, R0, UR7, P0 ;  /* 0x0000000700007c0c */ /* 0x000fda0008706670 */
[----:B------:R-:W-:Y:S05]  /*00c0*/  @P0 EXIT ;  /* 0x000000000000094d */ /* 0x000fea0003800000 */
[----:B------:R-:W0:Y:S01]  /*00d0*/  LDC.64 R2, c[0x0][0x380] ;  /* 0x0000e000ff027b82 */ /* 0x000e220000000a00 */
[----:B------:R-:W1:Y:S01]  /*00e0*/  LDCU.64 UR4, c[0x0][0x358] ;  /* 0x00006b00ff0477ac */ /* 0x000e620008000a00 */
[----:B------:R-:W-:-:S04]  /*00f0*/  IMAD R5, R7, UR7, R0 ;  /* 0x0000000707057c24 */ /* 0x000fc8000f8e0200 */
[----:B0-----:R-:W-:Y:S02]  /*0100*/  IMAD.WIDE R2, R5, 0x4, R2 ;  /* 0x0000000405027825 */ /* 0x001fe400078e0202 */
[----:B------:R-:W0:Y:S04]  /*0110*/  LDC.64 R4, c[0x0][0x388] ;  /* 0x0000e200ff047b82 */ /* 0x000e280000000a00 */
[----:B-1----:R-:W2:Y:S01]  /*0120*/  LDG.E R3, desc[UR4][R2.64] ;  /* 0x0000000402037981 */ /* 0x002ea2000c1e1900 */
[----:B------:R-:W-:-:S04]  /*0130*/  IMAD R7, R0, UR6, R7 ;  /* 0x0000000600077c24 */ /* 0x000fc8000f8e0207 */
[----:B0-----:R-:W-:-:S05]  /*0140*/  IMAD.WIDE R4, R7, 0x4, R4 ;  /* 0x0000000407047825 */ /* 0x001fca00078e0204 */
[----:B--2---:R-:W-:Y:S01]  /*0150*/  STG.E desc[UR4][R4.64], R3 ;  /* 0x0000000304007986 */ /* 0x004fe2000c101904 */
[----:B------:R-:W-:Y:S05]  /*0160*/  EXIT ;  /* 0x000000000000794d */ /* 0x000fea0003800000 */
.L_x_0:
[----:B------:R-:W-:-:S00]  /*0170*/  BRA `(.L_x_0) ;  /* 0xfffffffc00fc7947 */ /* 0x000fc0000383ffff */
[----:B------:R-:W-:-:S00]  /*0180*/  NOP ;  /* 0x0000000000007918 */ /* 0x000fc00000000000 */
[----:B------:R-:W-:-:S00]  /*0190*/  NOP ;  /* 0x0000000000007918 */ /* 0x000fc00000000000 */
[----:B------:R-:W-:-:S00]  /*01a0*/  NOP ;  /* 0x0000000000007918 */ /* 0x000fc00000000000 */
[----:B------:R-:W-:-:S00]  /*01b0*/  NOP ;  /* 0x0000000000007918 */ /* 0x000fc00000000000 */
[----:B------:R-:W-:-:S00]  /*01c0*/  NOP ;  /* 0x0000000000007918 */ /* 0x000fc00000000000 */
[----:B------:R-:W-:-:S00]  /*01d0*/  NOP ;  /* 0x0000000000007918 */ /* 0x000fc00000000000 */
[----:B------:R-:W-:-:S00]  /*01e0*/  NOP ;  /* 0x0000000000007918 */ /* 0x000fc00000000000 */
[----:B------:R-:W-:-:S00]  /*01f0*/  NOP ;  /* 0x0000000000007918 */ /* 0x000fc00000000000 */
.L_x_1:


//--------------------- .nv.shared.reserved.0     --------------------------
	.section	.nv.shared.reserved.0,"aw",@nobits
	.weak		__nv_reservedSMEM_offset_0_alias
	.size		__nv_reservedSMEM_offset_0_alias, 0, 64
	.other		__nv_reservedSMEM_offset_0_alias,@"STO_CUDA_RESERVED_SHARED STV_DEFAULT"
__nv_reservedSMEM_offset_0_alias:
	.zero		0
	.zero		64


//--------------------- .nv.constant0._Z9transposePiS_ii --------------------------
	.section	.nv.constant0._Z9transposePiS_ii,"a",@progbits
	.sectionflags	@""
	.align	4
.nv.constant0._Z9transposePiS_ii:
	.zero		920


//--------------------- SYMBOLS --------------------------

	.type		.nv.reservedSmem.offset0,@object
	.size		.nv.reservedSmem.offset0,0x4
